	.headerflags	@"EF_CUDA_TEXMODE_UNIFIED EF_CUDA_64BIT_ADDRESS EF_CUDA_ACCELERATORS EF_CUDA_SM90 EF_CUDA_VIRTUAL_SM(EF_CUDA_SM90)"
	.elftype	@"ET_EXEC"


//--------------------- .nv.info                  --------------------------
	.section	.nv.info,"",@"SHT_CUDA_INFO"
	.align	4


	//----- nvinfo : EIATTR_REGCOUNT
	.align		4
        /*0000*/ 	.byte	0x04, 0x2f
        /*0002*/ 	.short	(.L_1 - .L_0)
	.align		4
.L_0:
        /*0004*/ 	.word	index@(triton_poi_fused_10)
        /*0008*/ 	.word	0x0000001e


	//----- nvinfo : EIATTR_MIN_STACK_SIZE
	.align		4
.L_1:
        /*000c*/ 	.byte	0x04, 0x12
        /*000e*/ 	.short	(.L_3 - .L_2)
	.align		4
.L_2:
        /*0010*/ 	.word	index@(triton_poi_fused_10)
        /*0014*/ 	.word	0x00000000


	//----- nvinfo : EIATTR_FRAME_SIZE
	.align		4
.L_3:
        /*0018*/ 	.byte	0x04, 0x11
        /*001a*/ 	.short	(.L_5 - .L_4)
	.align		4
.L_4:
        /*001c*/ 	.word	index@(triton_poi_fused_10)
        /*0020*/ 	.word	0x00000000


	//----- nvinfo : EIATTR_MIN_STACK_SIZE
	.align		4
.L_5:
        /*0024*/ 	.byte	0x04, 0x12
        /*0026*/ 	.short	(.L_7 - .L_6)
	.align		4
.L_6:
        /*0028*/ 	.word	index@(triton_poi_fused_10)
        /*002c*/ 	.word	0x00000000
.L_7:


//--------------------- .nv.info.triton_poi_fused_10 --------------------------
	.section	.nv.info.triton_poi_fused_10,"",@"SHT_CUDA_INFO"
	.sectionflags	@""
	.align	4


	//----- nvinfo : EIATTR_CUDA_API_VERSION
	.align		4
        /*0000*/ 	.byte	0x04, 0x37
        /*0002*/ 	.short	(.L_9 - .L_8)
.L_8:
        /*0004*/ 	.word	0x0000007c


	//----- nvinfo : EIATTR_KPARAM_INFO
	.align		4
.L_9:
        /*0008*/ 	.byte	0x04, 0x17
        /*000a*/ 	.short	(.L_11 - .L_10)
.L_10:
        /*000c*/ 	.word	0x00000000
        /*0010*/ 	.short	0x0003
        /*0012*/ 	.short	0x0014
        /*0014*/ 	.byte	0x00, 0xf0, 0x11, 0x00


	//----- nvinfo : EIATTR_KPARAM_INFO
	.align		4
.L_11:
        /*0018*/ 	.byte	0x04, 0x17
        /*001a*/ 	.short	(.L_13 - .L_12)
.L_12:
        /*001c*/ 	.word	0x00000000
        /*0020*/ 	.short	0x0002
        /*0022*/ 	.short	0x0010
        /*0024*/ 	.byte	0x00, 0xf0, 0x11, 0x00


	//----- nvinfo : EIATTR_KPARAM_INFO
	.align		4
.L_13:
        /*0028*/ 	.byte	0x04, 0x17
        /*002a*/ 	.short	(.L_15 - .L_14)
.L_14:
        /*002c*/ 	.word	0x00000000
        /*0030*/ 	.short	0x0001
        /*0032*/ 	.short	0x0008
        /*0034*/ 	.byte	0x00, 0xf4, 0x21, 0x00


	//----- nvinfo : EIATTR_KPARAM_INFO
	.align		4
.L_15:
        /*0038*/ 	.byte	0x04, 0x17
        /*003a*/ 	.short	(.L_17 - .L_16)
.L_16:
        /*003c*/ 	.word	0x00000000
        /*0040*/ 	.short	0x0000
        /*0042*/ 	.short	0x0000
        /*0044*/ 	.byte	0x00, 0xf4, 0x21, 0x00


	//----- nvinfo : EIATTR_SPARSE_MMA_MASK
	.align		4
.L_17:
        /*0048*/ 	.byte	0x03, 0x50
        /*004a*/ 	.short	0x0000


	//----- nvinfo : EIATTR_MAXREG_COUNT
	.align		4
        /*004c*/ 	.byte	0x03, 0x1b
        /*004e*/ 	.short	0x00ff


	//----- nvinfo : EIATTR_EXIT_INSTR_OFFSETS
	.align		4
        /*0050*/ 	.byte	0x04, 0x1c
        /*0052*/ 	.short	(.L_19 - .L_18)


	//   ....[0]....
.L_18:
        /*0054*/ 	.word	0x00000610


	//   ....[1]....
        /*0058*/ 	.word	0x00000660


	//----- nvinfo : EIATTR_REQNTID
	.align		4
.L_19:
        /*005c*/ 	.byte	0x04, 0x10
        /*005e*/ 	.short	(.L_21 - .L_20)
.L_20:
        /*0060*/ 	.word	0x00000080
        /*0064*/ 	.word	0x00000001
        /*0068*/ 	.word	0x00000001


	//----- nvinfo : EIATTR_CBANK_PARAM_SIZE
	.align		4
.L_21:
        /*006c*/ 	.byte	0x03, 0x19
        /*006e*/ 	.short	0x0018


	//----- nvinfo : EIATTR_PARAM_CBANK
	.align		4
        /*0070*/ 	.byte	0x04, 0x0a
        /*0072*/ 	.short	(.L_23 - .L_22)
	.align		4
.L_22:
        /*0074*/ 	.word	index@(.nv.constant0.triton_poi_fused_10)
        /*0078*/ 	.short	0x0210
        /*007a*/ 	.short	0x0018


	//----- nvinfo : EIATTR_SW_WAR
	.align		4
.L_23:
        /*007c*/ 	.byte	0x04, 0x36
        /*007e*/ 	.short	(.L_25 - .L_24)
.L_24:
        /*0080*/ 	.word	0x00000008
.L_25:


//--------------------- .nv.callgraph             --------------------------
	.section	.nv.callgraph,"",@"SHT_CUDA_CALLGRAPH"
	.align	4
	.sectionentsize	8
	.align		4
        /*0000*/ 	.word	0x00000000
	.align		4
        /*0004*/ 	.word	0xffffffff
	.align		4
        /*0008*/ 	.word	0x00000000
	.align		4
        /*000c*/ 	.word	0xfffffffe
	.align		4
        /*0010*/ 	.word	0x00000000
	.align		4
        /*0014*/ 	.word	0xfffffffd
	.align		4
        /*0018*/ 	.word	0x00000000
	.align		4
        /*001c*/ 	.word	0xfffffffc


//--------------------- .text.triton_poi_fused_10 --------------------------
	.section	.text.triton_poi_fused_10,"ax",@progbits
	.sectionflags	@"SHF_BARRIERS=1"
	.align	128
        .global         triton_poi_fused_10
        .type           triton_poi_fused_10,@function
        .size           triton_poi_fused_10,(.L_x_1 - triton_poi_fused_10)
        .other          triton_poi_fused_10,@"STO_CUDA_ENTRY STV_DEFAULT"
triton_poi_fused_10:
.text.triton_poi_fused_10:
[----:B------:R-:W0:Y:S01]  /*0000*/  LDC R1, c[0x0][0x28] ;  /* 0x00000a00ff017b82 */ /* 0x000e220000000800 */
[----:B------:R-:W1:Y:S07]  /*0010*/  S2R R0, SR_CTAID.X ;  /* 0x0000000000007919 */ /* 0x000e6e0000002500 */
[----:B------:R-:W2:Y:S01]  /*0020*/  LDC.64 R14, c[0x0][0x210] ;  /* 0x00008400ff0e7b82 */ /* 0x000ea20000000a00 */
[----:B------:R-:W-:Y:S01]  /*0030*/  IMAD.MOV.U32 R19, RZ, RZ, RZ ;  /* 0x000000ffff137224 */ /* 0x000fe200078e00ff */
[----:B------:R-:W-:Y:S01]  /*0040*/  ULDC.64 UR6, c[0x0][0x208] ;  /* 0x0000820000067ab9 */ /* 0x000fe20000000a00 */
[----:B------:R-:W3:Y:S01]  /*0050*/  S2R R17, SR_TID.X ;  /* 0x0000000000117919 */ /* 0x000ee20000002100 */
[----:B------:R-:W4:Y:S01]  /*0060*/  S2R R18, SR_CTAID.Y ;  /* 0x0000000000127919 */ /* 0x000f220000002600 */
[----:B------:R-:W-:-:S02]  /*0070*/  IMAD.MOV.U32 R20, RZ, RZ, RZ ;  /* 0x000000ffff147224 */ /* 0x000fc400078e00ff */
[----:B-1----:R-:W-:Y:S01]  /*0080*/  IMAD.SHL.U32 R0, R0, 0x8, RZ ;  /* 0x0000000800007824 */ /* 0x002fe200078e00ff */
[----:B---3--:R-:W-:-:S04]  /*0090*/  SHF.R.U32.HI R21, RZ, 0x3, R17 ;  /* 0x00000003ff157819 */ /* 0x008fc80000011611 */
[----:B------:R-:W-:Y:S01]  /*00a0*/  LOP3.LUT R6, R0, 0x7, R17, 0xf8, !PT ;  /* 0x0000000700067812 */ /* 0x000fe200078ef811 */
[----:B----4-:R-:W-:Y:S01]  /*00b0*/  IMAD.SHL.U32 R16, R18, 0x80, RZ ;  /* 0x0000008012107824 */ /* 0x010fe200078e00ff */
[----:B------:R-:W-:Y:S02]  /*00c0*/  SGXT.U32 R21, R21, 0x4 ;  /* 0x000000041515781a */ /* 0x000fe40000000000 */
[----:B------:R-:W-:Y:S02]  /*00d0*/  ISETP.GE.AND P0, PT, R6, 0x7, PT ;  /* 0x000000070600780c */ /* 0x000fe40003f06270 */
[----:B------:R-:W-:Y:S02]  /*00e0*/  LOP3.LUT R2, R16, R21, RZ, 0xfc, !PT ;  /* 0x0000001510027212 */ /* 0x000fe400078efcff */
[----:B------:R-:W-:Y:S02]  /*00f0*/  LOP3.LUT R3, R16, 0x10, R21, 0xfe, !PT ;  /* 0x0000001010037812 */ /* 0x000fe400078efe15 */
[----:B------:R-:W-:Y:S01]  /*0100*/  LOP3.LUT R4, R16, 0x20, R21, 0xfe, !PT ;  /* 0x0000002010047812 */ /* 0x000fe200078efe15 */
[--C-:B------:R-:W-:Y:S01]  /*0110*/  IMAD R27, R2, 0x7, R6.reuse ;  /* 0x00000007021b7824 */ /* 0x100fe200078e0206 */
[----:B------:R-:W-:Y:S01]  /*0120*/  LOP3.LUT R7, R16, 0x30, R21, 0xfe, !PT ;  /* 0x0000003010077812 */ /* 0x000fe200078efe15 */
[--C-:B------:R-:W-:Y:S01]  /*0130*/  IMAD R3, R3, 0x7, R6.reuse ;  /* 0x0000000703037824 */ /* 0x100fe200078e0206 */
[----:B------:R-:W-:Y:S01]  /*0140*/  LOP3.LUT R9, R16, 0x40, R21, 0xfe, !PT ;  /* 0x0000004010097812 */ /* 0x000fe200078efe15 */
[--C-:B------:R-:W-:Y:S01]  /*0150*/  IMAD R5, R4, 0x7, R6.reuse ;  /* 0x0000000704057824 */ /* 0x100fe200078e0206 */
[----:B------:R-:W-:Y:S01]  /*0160*/  LOP3.LUT R11, R16, 0x50, R21, 0xfe, !PT ;  /* 0x00000050100b7812 */ /* 0x000fe200078efe15 */
[----:B------:R-:W-:Y:S01]  /*0170*/  IMAD R7, R7, 0x7, R6 ;  /* 0x0000000707077824 */ /* 0x000fe200078e0206 */
[----:B------:R-:W-:Y:S01]  /*0180*/  LOP3.LUT R13, R16, 0x60, R21, 0xfe, !PT ;  /* 0x00000060100d7812 */ /* 0x000fe200078efe15 */
[----:B--2---:R-:W-:Y:S01]  /*0190*/  IMAD.WIDE R26, R27, 0x4, R14 ;  /* 0x000000041b1a7825 */ /* 0x004fe200078e020e */
[----:B------:R-:W-:-:S03]  /*01a0*/  LOP3.LUT R23, R16, 0x70, R21, 0xfe, !PT ;  /* 0x0000007010177812 */ /* 0x000fc600078efe15 */
[--C-:B------:R-:W-:Y:S01]  /*01b0*/  IMAD R9, R9, 0x7, R6.reuse ;  /* 0x0000000709097824 */ /* 0x100fe200078e0206 */
[----:B------:R1:W2:Y:S01]  /*01c0*/  @!P0 LDG.E.EL R19, desc[UR6][R26.64] ;  /* 0x000000061a138981 */ /* 0x0002a2000c2e1900 */
[--C-:B------:R-:W-:Y:S02]  /*01d0*/  IMAD R11, R11, 0x7, R6.reuse ;  /* 0x000000070b0b7824 */ /* 0x100fe400078e0206 */
[--C-:B------:R-:W-:Y:S02]  /*01e0*/  IMAD R13, R13, 0x7, R6.reuse ;  /* 0x000000070d0d7824 */ /* 0x100fe400078e0206 */
[----:B------:R-:W-:Y:S02]  /*01f0*/  IMAD R23, R23, 0x7, R6 ;  /* 0x0000000717177824 */ /* 0x000fe400078e0206 */
[----:B------:R-:W-:Y:S01]  /*0200*/  IMAD.WIDE R2, R3, 0x4, R14 ;  /* 0x0000000403027825 */ /* 0x000fe200078e020e */
[----:B------:R-:W-:-:S03]  /*0210*/  CS2R R24, SRZ ;  /* 0x0000000000187805 */ /* 0x000fc6000001ff00 */
[--C-:B------:R-:W-:Y:S01]  /*0220*/  IMAD.WIDE R4, R5, 0x4, R14.reuse ;  /* 0x0000000405047825 */ /* 0x100fe200078e020e */
[----:B-1----:R-:W-:Y:S01]  /*0230*/  CS2R R26, SRZ ;  /* 0x00000000001a7805 */ /* 0x002fe2000001ff00 */
[----:B------:R1:W3:Y:S02]  /*0240*/  @!P0 LDG.E.EL R20, desc[UR6][R2.64] ;  /* 0x0000000602148981 */ /* 0x0002e4000c2e1900 */
[----:B------:R-:W-:-:S04]  /*0250*/  IMAD.WIDE R6, R7, 0x4, R14 ;  /* 0x0000000407067825 */ /* 0x000fc800078e020e */
[--C-:B------:R-:W-:Y:S01]  /*0260*/  IMAD.WIDE R8, R9, 0x4, R14.reuse ;  /* 0x0000000409087825 */ /* 0x100fe200078e020e */
[----:B------:R-:W4:Y:S03]  /*0270*/  @!P0 LDG.E.EL R24, desc[UR6][R6.64] ;  /* 0x0000000606188981 */ /* 0x000f26000c2e1900 */
[----:B------:R-:W-:-:S04]  /*0280*/  IMAD.WIDE R10, R11, 0x4, R14 ;  /* 0x000000040b0a7825 */ /* 0x000fc800078e020e */
[--C-:B------:R-:W-:Y:S01]  /*0290*/  IMAD.WIDE R12, R13, 0x4, R14.reuse ;  /* 0x000000040d0c7825 */ /* 0x100fe200078e020e */
[----:B------:R-:W5:Y:S03]  /*02a0*/  @!P0 LDG.E.EL R25, desc[UR6][R10.64] ;  /* 0x000000060a198981 */ /* 0x000f66000c2e1900 */
[----:B------:R-:W-:Y:S01]  /*02b0*/  IMAD.WIDE R14, R23, 0x4, R14 ;  /* 0x00000004170e7825 */ /* 0x000fe200078e020e */
[----:B------:R-:W5:Y:S03]  /*02c0*/  @!P0 LDG.E.EL R27, desc[UR6][R12.64] ;  /* 0x000000060c1b8981 */ /* 0x000f66000c2e1900 */
[----:B------:R-:W-:Y:S01]  /*02d0*/  IMAD.MOV.U32 R22, RZ, RZ, RZ ;  /* 0x000000ffff167224 */ /* 0x000fe200078e00ff */
[----:B------:R-:W5:Y:S01]  /*02e0*/  @!P0 LDG.E.EL R26, desc[UR6][R14.64] ;  /* 0x000000060e1a8981 */ /* 0x000f62000c2e1900 */
[----:B------:R-:W-:-:S04]  /*02f0*/  IMAD.MOV.U32 R23, RZ, RZ, RZ ;  /* 0x000000ffff177224 */ /* 0x000fc800078e00ff */
[----:B------:R1:W5:Y:S04]  /*0300*/  @!P0 LDG.E.EL R22, desc[UR6][R4.64] ;  /* 0x0000000604168981 */ /* 0x000368000c2e1900 */
[----:B------:R1:W5:Y:S01]  /*0310*/  @!P0 LDG.E.EL R23, desc[UR6][R8.64] ;  /* 0x0000000608178981 */ /* 0x000362000c2e1900 */
[----:B------:R-:W1:Y:S02]  /*0320*/  S2UR UR5, SR_CgaCtaId ;  /* 0x00000000000579c3 */ /* 0x000e640000008800 */
[----:B-1----:R-:W-:Y:S01]  /*0330*/  IMAD.SHL.U32 R2, R17, 0x80, RZ ;  /* 0x0000008011027824 */ /* 0x002fe200078e00ff */
[----:B------:R-:W-:-:S04]  /*0340*/  UMOV UR4, 0x400 ;  /* 0x0000040000047882 */ /* 0x000fc80000000000 */
[----:B------:R-:W-:-:S04]  /*0350*/  LOP3.LUT R2, R2, 0x380, RZ, 0xc0, !PT ;  /* 0x0000038002027812 */ /* 0x000fc800078ec0ff */
[----:B------:R-:W-:-:S04]  /*0360*/  LOP3.LUT R21, R2, R21, RZ, 0xfc, !PT ;  /* 0x0000001502157212 */ /* 0x000fc800078efcff */
[----:B------:R-:W-:Y:S01]  /*0370*/  LEA.HI R21, R2, R21, RZ, 0x1b ;  /* 0x0000001502157211 */ /* 0x000fe200078fd8ff */
[----:B0-----:R-:W-:-:S06]  /*0380*/  UPRMT UR4, UR5, 0x654, UR4 ;  /* 0x0000065405047896 */ /* 0x001fcc0008000004 */
[----:B------:R-:W-:Y:S01]  /*0390*/  LEA R21, R21, UR4, 0x2 ;  /* 0x0000000415157c11 */ /* 0x000fe2000f8e10ff */
[----:B------:R-:W-:Y:S01]  /*03a0*/  IMAD.SHL.U32 R3, R17, 0x4, RZ ;  /* 0x0000000411037824 */ /* 0x000fe200078e00ff */
[----:B------:R-:W-:-:S04]  /*03b0*/  SHF.R.U32.HI R2, RZ, 0x3, R17 ;  /* 0x00000003ff027819 */ /* 0x000fc80000011611 */
[----:B------:R-:W-:Y:S02]  /*03c0*/  LOP3.LUT R5, R2, 0xc, RZ, 0xc0, !PT ;  /* 0x0000000c02057812 */ /* 0x000fe400078ec0ff */
[----:B------:R-:W-:-:S05]  /*03d0*/  LOP3.LUT R8, R3, 0x1fc, RZ, 0xc0, !PT ;  /* 0x000001fc03087812 */ /* 0x000fca00078ec0ff */
[----:B------:R-:W-:Y:S01]  /*03e0*/  IMAD.IADD R5, R8, 0x1, R5 ;  /* 0x0000000108057824 */ /* 0x000fe200078e0205 */
[----:B------:R-:W-:-:S04]  /*03f0*/  SHF.R.S32.HI R18, RZ, 0x18, R18 ;  /* 0x00000018ff127819 */ /* 0x000fc80000011412 */
[----:B------:R-:W-:Y:S02]  /*0400*/  LEA R5, R5, UR4, 0x2 ;  /* 0x0000000405057c11 */ /* 0x000fe4000f8e10ff */
[----:B------:R-:W-:Y:S02]  /*0410*/  LOP3.LUT R16, R16, 0x7c, R3, 0xf8, !PT ;  /* 0x0000007c10107812 */ /* 0x000fe400078ef803 */
[----:B------:R-:W-:-:S04]  /*0420*/  SGXT R3, R18, 0x1 ;  /* 0x000000011203781a */ /* 0x000fc80000000200 */
[----:B------:R-:W-:Y:S02]  /*0430*/  LEA.HI R10, R3, R16, RZ, 0x7 ;  /* 0x00000010030a7211 */ /* 0x000fe400078f38ff */
[----:B------:R-:W0:Y:S02]  /*0440*/  LDC.64 R2, c[0x0][0x218] ;  /* 0x00008600ff027b82 */ /* 0x000e240000000a00 */
[----:B------:R-:W-:Y:S02]  /*0450*/  LOP3.LUT R9, R10, 0xffffff80, RZ, 0xc0, !PT ;  /* 0xffffff800a097812 */ /* 0x000fe400078ec0ff */
[----:B------:R-:W-:-:S03]  /*0460*/  SHF.R.U32.HI R17, RZ, 0x5, R17 ;  /* 0x00000005ff117819 */ /* 0x000fc60000011611 */
[----:B------:R-:W-:Y:S01]  /*0470*/  IMAD.IADD R11, R16, 0x1, -R9 ;  /* 0x00000001100b7824 */ /* 0x000fe200078e0a09 */
[----:B------:R-:W-:Y:S02]  /*0480*/  SGXT.U32 R9, R17, 0x2 ;  /* 0x000000021109781a */ /* 0x000fe40000000000 */
[----:B------:R-:W-:Y:S02]  /*0490*/  LOP3.LUT R12, R8, 0x200, RZ, 0xfc, !PT ;  /* 0x00000200080c7812 */ /* 0x000fe400078efcff */
[----:B------:R-:W-:Y:S02]  /*04a0*/  LOP3.LUT R9, R0, R9, RZ, 0xfc, !PT ;  /* 0x0000000900097212 */ /* 0x000fe400078efcff */
[----:B------:R-:W-:Y:S02]  /*04b0*/  SHF.R.S32.HI R10, RZ, 0x7, R10 ;  /* 0x00000007ff0a7819 */ /* 0x000fe4000001140a */
[C---:B------:R-:W-:Y:S02]  /*04c0*/  LOP3.LUT R0, R9.reuse, 0x4, RZ, 0xfc, !PT ;  /* 0x0000000409007812 */ /* 0x040fe400078efcff */
[----:B------:R-:W-:Y:S01]  /*04d0*/  SHF.R.U32.HI R12, RZ, 0x5, R12 ;  /* 0x00000005ff0c7819 */ /* 0x000fe2000001160c */
[----:B------:R-:W-:Y:S01]  /*04e0*/  IMAD R10, R10, 0x380, R11 ;  /* 0x000003800a0a7824 */ /* 0x000fe200078e020b */
[----:B------:R-:W-:-:S02]  /*04f0*/  ISETP.GE.AND P1, PT, R9, 0x7, PT ;  /* 0x000000070900780c */ /* 0x000fc40003f26270 */
[----:B------:R-:W-:Y:S02]  /*0500*/  ISETP.GE.AND P0, PT, R0, 0x7, PT ;  /* 0x000000070000780c */ /* 0x000fe40003f06270 */
[----:B------:R-:W-:Y:S01]  /*0510*/  LOP3.LUT R11, R12, 0x1c, RZ, 0xc0, !PT ;  /* 0x0000001c0c0b7812 */ /* 0x000fe200078ec0ff */
[----:B------:R-:W-:-:S04]  /*0520*/  IMAD R9, R9, 0x80, R10 ;  /* 0x0000008009097824 */ /* 0x000fc800078e020a */
[----:B------:R-:W-:Y:S02]  /*0530*/  IMAD.IADD R11, R8, 0x1, R11 ;  /* 0x00000001080b7824 */ /* 0x000fe400078e020b */
[----:B0-----:R-:W-:-:S03]  /*0540*/  IMAD.WIDE R8, R9, 0x4, R2 ;  /* 0x0000000409087825 */ /* 0x001fc600078e0202 */
[----:B------:R-:W-:Y:S01]  /*0550*/  LEA R11, R11, UR4, 0x2 ;  /* 0x000000040b0b7c11 */ /* 0x000fe2000f8e10ff */
[----:B--2---:R-:W-:Y:S04]  /*0560*/  STS [R21], R19 ;  /* 0x0000001315007388 */ /* 0x004fe80000000800 */
[----:B---3--:R-:W-:Y:S04]  /*0570*/  STS [R21+0x40], R20 ;  /* 0x0000401415007388 */ /* 0x008fe80000000800 */
[----:B----4-:R-:W-:Y:S04]  /*0580*/  STS [R21+0xc0], R24 ;  /* 0x0000c01815007388 */ /* 0x010fe80000000800 */
[----:B-----5:R-:W-:Y:S04]  /*0590*/  STS [R21+0x140], R25 ;  /* 0x0001401915007388 */ /* 0x020fe80000000800 */
[----:B------:R-:W-:Y:S04]  /*05a0*/  STS [R21+0x180], R27 ;  /* 0x0001801b15007388 */ /* 0x000fe80000000800 */
[----:B------:R-:W-:Y:S04]  /*05b0*/  STS [R21+0x1c0], R26 ;  /* 0x0001c01a15007388 */ /* 0x000fe80000000800 */
[----:B------:R-:W-:Y:S04]  /*05c0*/  STS [R21+0x80], R22 ;  /* 0x0000801615007388 */ /* 0x000fe80000000800 */
[----:B------:R-:W-:Y:S01]  /*05d0*/  STS [R21+0x100], R23 ;  /* 0x0001001715007388 */ /* 0x000fe20000000800 */
[----:B------:R-:W-:Y:S06]  /*05e0*/  BAR.SYNC.DEFER_BLOCKING 0x0 ;  /* 0x0000000000007b1d */ /* 0x000fec0000010000 */
[----:B------:R-:W0:Y:S04]  /*05f0*/  LDS.128 R4, [R5] ;  /* 0x0000000005047984 */ /* 0x000e280000000c00 */
[----:B0-----:R0:W-:Y:S02]  /*0600*/  @!P1 STG.E.128 desc[UR6][R8.64], R4 ;  /* 0x0000000408009986 */ /* 0x0011e4000c101d06 */
[----:B0-----:R-:W-:Y:S05]  /*0610*/  @P0 EXIT ;  /* 0x000000000000094d */ /* 0x001fea0003800000 */
[----:B------:R-:W1:Y:S01]  /*0620*/  LDS.128 R12, [R11+0x800] ;  /* 0x000800000b0c7984 */ /* 0x000e620000000c00 */
[----:B0-----:R-:W-:-:S04]  /*0630*/  IMAD R5, R0, 0x80, R10 ;  /* 0x0000008000057824 */ /* 0x001fc800078e020a */
[----:B------:R-:W-:-:S05]  /*0640*/  IMAD.WIDE R2, R5, 0x4, R2 ;  /* 0x0000000405027825 */ /* 0x000fca00078e0202 */
[----:B-1----:R-:W-:Y:S01]  /*0650*/  STG.E.128 desc[UR6][R2.64], R12 ;  /* 0x0000000c02007986 */ /* 0x002fe2000c101d06 */
[----:B------:R-:W-:Y:S05]  /*0660*/  EXIT ;  /* 0x000000000000794d */ /* 0x000fea0003800000 */
.L_x_0:
[----:B------:R-:W-:-:S00]  /*0670*/  BRA `(.L_x_0) ;  /* 0xfffffffc00fc7947 */ /* 0x000fc0000383ffff */
[----:B------:R-:W-:-:S00]  /*0680*/  NOP ;  /* 0x0000000000007918 */ /* 0x000fc00000000000 */
[----:B------:R-:W-:-:S00]  /*0690*/  NOP ;  /* 0x0000000000007918 */ /* 0x000fc00000000000 */
[----:B------:R-:W-:-:S00]  /*06a0*/  NOP ;  /* 0x0000000000007918 */ /* 0x000fc00000000000 */
[----:B------:R-:W-:-:S00]  /*06b0*/  NOP ;  /* 0x0000000000007918 */ /* 0x000fc00000000000 */
[----:B------:R-:W-:-:S00]  /*06c0*/  NOP ;  /* 0x0000000000007918 */ /* 0x000fc00000000000 */
[----:B------:R-:W-:-:S00]  /*06d0*/  NOP ;  /* 0x0000000000007918 */ /* 0x000fc00000000000 */
[----:B------:R-:W-:-:S00]  /*06e0*/  NOP ;  /* 0x0000000000007918 */ /* 0x000fc00000000000 */
[----:B------:R-:W-:-:S00]  /*06f0*/  NOP ;  /* 0x0000000000007918 */ /* 0x000fc00000000000 */
.L_x_1:


//--------------------- .nv.shared.triton_poi_fused_10 --------------------------
	.section	.nv.shared.triton_poi_fused_10,"aw",@nobits
	.sectionflags	@""
	.align	16
	.zero		1024


//--------------------- .nv.constant0.triton_poi_fused_10 --------------------------
	.section	.nv.constant0.triton_poi_fused_10,"a",@progbits
	.sectionflags	@""
	.align	4
.nv.constant0.triton_poi_fused_10:
	.zero		552
